//
// Generated by NVIDIA NVVM Compiler
//
// Compiler Build ID: CL-36424714
// Cuda compilation tools, release 13.0, V13.0.88
// Based on NVVM 20.0.0
//

.version 9.0
.target sm_100
.address_size 64

	// .globl	_Z11iter_kernelPhdddd

.visible .entry _Z11iter_kernelPhdddd(
	.param .u64 .ptr .align 1 _Z11iter_kernelPhdddd_param_0,
	.param .f64 _Z11iter_kernelPhdddd_param_1,
	.param .f64 _Z11iter_kernelPhdddd_param_2,
	.param .f64 _Z11iter_kernelPhdddd_param_3,
	.param .f64 _Z11iter_kernelPhdddd_param_4
)
{
	.reg .pred 	%p<26>;
	.reg .b16 	%rs<2>;
	.reg .b32 	%r<15>;
	.reg .b64 	%rd<5>;
	.reg .b64 	%fd<72>;

	ld.param.u64 	%rd1, [_Z11iter_kernelPhdddd_param_0];
	ld.param.f64 	%fd38, [_Z11iter_kernelPhdddd_param_1];
	ld.param.f64 	%fd39, [_Z11iter_kernelPhdddd_param_2];
	ld.param.f64 	%fd40, [_Z11iter_kernelPhdddd_param_3];
	ld.param.f64 	%fd41, [_Z11iter_kernelPhdddd_param_4];
	mov.u32 	%r5, %tid.y;
	mov.u32 	%r6, %ctaid.y;
	mov.u32 	%r7, %ntid.y;
	mad.lo.s32 	%r1, %r6, %r7, %r5;
	setp.gt.u32 	%p2, %r1, 32768;
	@%p2 bra 	$L__BB0_13;
	mov.u32 	%r9, %tid.x;
	mov.u32 	%r10, %ctaid.x;
	mov.u32 	%r11, %ntid.x;
	mad.lo.s32 	%r2, %r10, %r11, %r9;
	cvt.rn.f64.s32 	%fd42, %r2;
	mul.f64 	%fd43, %fd39, %fd42;
	fma.rn.f64 	%fd1, %fd43, 0d3EF0000000000000, %fd38;
	cvt.rn.f64.u32 	%fd44, %r1;
	mul.f64 	%fd45, %fd41, %fd44;
	fma.rn.f64 	%fd2, %fd45, 0d3EF0000000000000, %fd40;
	mov.b32 	%r14, 0;
	mov.f64 	%fd70, %fd2;
	mov.f64 	%fd71, %fd1;
$L__BB0_2:
	mul.f64 	%fd5, %fd71, %fd71;
	mul.f64 	%fd6, %fd70, %fd70;
	add.f64 	%fd46, %fd5, %fd6;
	setp.eq.s32 	%p4, %r14, 0;
	setp.lt.f64 	%p5, %fd46, 0d3FB0000000000000;
	and.pred  	%p6, %p4, %p5;
	mov.pred 	%p3, 0;
	mov.pred 	%p25, %p3;
	@%p6 bra 	$L__BB0_12;
	setp.gt.f64 	%p8, %fd46, 0d4010000000000000;
	mov.pred 	%p25, -1;
	@%p8 bra 	$L__BB0_12;
	add.f64 	%fd47, %fd71, %fd71;
	fma.rn.f64 	%fd8, %fd47, %fd70, %fd2;
	sub.f64 	%fd48, %fd5, %fd6;
	add.f64 	%fd9, %fd1, %fd48;
	mul.f64 	%fd10, %fd9, %fd9;
	mul.f64 	%fd11, %fd8, %fd8;
	add.f64 	%fd49, %fd10, %fd11;
	setp.gt.f64 	%p10, %fd49, 0d4010000000000000;
	@%p10 bra 	$L__BB0_12;
	add.f64 	%fd50, %fd9, %fd9;
	fma.rn.f64 	%fd12, %fd50, %fd8, %fd2;
	sub.f64 	%fd51, %fd10, %fd11;
	add.f64 	%fd13, %fd1, %fd51;
	mul.f64 	%fd14, %fd13, %fd13;
	mul.f64 	%fd15, %fd12, %fd12;
	add.f64 	%fd52, %fd14, %fd15;
	setp.gt.f64 	%p12, %fd52, 0d4010000000000000;
	@%p12 bra 	$L__BB0_12;
	add.f64 	%fd53, %fd13, %fd13;
	fma.rn.f64 	%fd16, %fd53, %fd12, %fd2;
	sub.f64 	%fd54, %fd14, %fd15;
	add.f64 	%fd17, %fd1, %fd54;
	mul.f64 	%fd18, %fd17, %fd17;
	mul.f64 	%fd19, %fd16, %fd16;
	add.f64 	%fd55, %fd18, %fd19;
	setp.gt.f64 	%p14, %fd55, 0d4010000000000000;
	@%p14 bra 	$L__BB0_12;
	add.f64 	%fd56, %fd17, %fd17;
	fma.rn.f64 	%fd20, %fd56, %fd16, %fd2;
	sub.f64 	%fd57, %fd18, %fd19;
	add.f64 	%fd21, %fd1, %fd57;
	mul.f64 	%fd22, %fd21, %fd21;
	mul.f64 	%fd23, %fd20, %fd20;
	add.f64 	%fd58, %fd22, %fd23;
	setp.gt.f64 	%p16, %fd58, 0d4010000000000000;
	@%p16 bra 	$L__BB0_12;
	add.f64 	%fd59, %fd21, %fd21;
	fma.rn.f64 	%fd24, %fd59, %fd20, %fd2;
	sub.f64 	%fd60, %fd22, %fd23;
	add.f64 	%fd25, %fd1, %fd60;
	mul.f64 	%fd26, %fd25, %fd25;
	mul.f64 	%fd27, %fd24, %fd24;
	add.f64 	%fd61, %fd26, %fd27;
	setp.gt.f64 	%p18, %fd61, 0d4010000000000000;
	@%p18 bra 	$L__BB0_12;
	add.f64 	%fd62, %fd25, %fd25;
	fma.rn.f64 	%fd28, %fd62, %fd24, %fd2;
	sub.f64 	%fd63, %fd26, %fd27;
	add.f64 	%fd29, %fd1, %fd63;
	mul.f64 	%fd30, %fd29, %fd29;
	mul.f64 	%fd31, %fd28, %fd28;
	add.f64 	%fd64, %fd30, %fd31;
	setp.gt.f64 	%p20, %fd64, 0d4010000000000000;
	@%p20 bra 	$L__BB0_12;
	add.f64 	%fd65, %fd29, %fd29;
	fma.rn.f64 	%fd32, %fd65, %fd28, %fd2;
	sub.f64 	%fd66, %fd30, %fd31;
	add.f64 	%fd33, %fd1, %fd66;
	mul.f64 	%fd34, %fd33, %fd33;
	mul.f64 	%fd35, %fd32, %fd32;
	add.f64 	%fd67, %fd34, %fd35;
	setp.gt.f64 	%p22, %fd67, 0d4010000000000000;
	@%p22 bra 	$L__BB0_12;
	add.f64 	%fd68, %fd33, %fd33;
	fma.rn.f64 	%fd70, %fd68, %fd32, %fd2;
	sub.f64 	%fd69, %fd34, %fd35;
	add.f64 	%fd71, %fd1, %fd69;
	add.s32 	%r14, %r14, 8;
	setp.ne.s32 	%p24, %r14, 10000;
	mov.pred 	%p25, %p3;
	@%p24 bra 	$L__BB0_2;
$L__BB0_12:
	selp.s16 	%rs1, -1, 0, %p25;
	shl.b32 	%r12, %r1, 16;
	add.s32 	%r13, %r12, %r2;
	cvt.u64.u32 	%rd2, %r13;
	cvta.to.global.u64 	%rd3, %rd1;
	add.s64 	%rd4, %rd3, %rd2;
	st.global.u8 	[%rd4], %rs1;
$L__BB0_13:
	ret;

}


// ===== COMPILED SASS (sm_100) =====

	.target	sm_100

	.elftype	@"ET_EXEC"


//--------------------- .note.nv.tkinfo           --------------------------
	.section	.note.nv.tkinfo,"",@"SHT_NOTE"
	.sectionflags	@"SHF_NOTE_NV_TKINFO"
	.tkinfo
        /*0018*/ 	.word	0x00000002
        /*0030*/ 	.string	""
        /*0030*/ 	.string	"ptxas"
        /*0030*/ 	.string	"Cuda compilation tools, release 13.0, V13.0.88"
        /*0030*/ 	.string	"Build cuda_13.0.r13.0/compiler.36424714_0"
        /*0030*/ 	.string	"-arch sm_100 -m 64 "



//--------------------- .note.nv.cuinfo           --------------------------
	.section	.note.nv.cuinfo,"",@"SHT_NOTE"
	.sectionflags	@"SHF_NOTE_NV_CUINFO"
        /*0018*/ 	.short	0x0002
        /*001a*/ 	.short	0x0064
        /*001c*/ 	.short	0x0082
	.zero		2


//--------------------- .nv.info                  --------------------------
	.section	.nv.info,"",@"SHT_CUDA_INFO"
	.align	4


	//----- nvinfo : EIATTR_REGCOUNT
	.align		4
        /*0000*/ 	.byte	0x04, 0x2f
        /*0002*/ 	.short	(.L_1 - .L_0)
	.align		4
.L_0:
        /*0004*/ 	.word	index@(_Z11iter_kernelPhdddd)
        /*0008*/ 	.word	0x00000014


	//----- nvinfo : EIATTR_FRAME_SIZE
	.align		4
.L_1:
        /*000c*/ 	.byte	0x04, 0x11
        /*000e*/ 	.short	(.L_3 - .L_2)
	.align		4
.L_2:
        /*0010*/ 	.word	index@(_Z11iter_kernelPhdddd)
        /*0014*/ 	.word	0x00000000


	//----- nvinfo : EIATTR_MIN_STACK_SIZE
	.align		4
.L_3:
        /*0018*/ 	.byte	0x04, 0x12
        /*001a*/ 	.short	(.L_5 - .L_4)
	.align		4
.L_4:
        /*001c*/ 	.word	index@(_Z11iter_kernelPhdddd)
        /*0020*/ 	.word	0x00000000
.L_5:


//--------------------- .nv.compat                --------------------------
	.section	.nv.compat,"",@"SHT_CUDA_COMPAT_INFO"
	.align	4
        /*0000*/ 	.byte	0x02, 0x09, 0x00, 0x00, 0x02, 0x02, 0x01, 0x00, 0x02, 0x05, 0x05, 0x00, 0x03, 0x07, 0x01, 0x01
        /*0010*/ 	.byte	0x02, 0x03, 0x00, 0x00, 0x02, 0x06, 0x01, 0x00, 0x04, 0x0b, 0x08, 0x00, 0x01, 0x00, 0x00, 0x00
        /*0020*/ 	.byte	0x00, 0x00, 0x00, 0x00


//--------------------- .nv.info._Z11iter_kernelPhdddd --------------------------
	.section	.nv.info._Z11iter_kernelPhdddd,"",@"SHT_CUDA_INFO"
	.sectionflags	@""
	.align	4


	//----- nvinfo : EIATTR_CUDA_API_VERSION
	.align		4
        /*0000*/ 	.byte	0x04, 0x37
        /*0002*/ 	.short	(.L_7 - .L_6)
.L_6:
        /*0004*/ 	.word	0x00000082


	//----- nvinfo : EIATTR_KPARAM_INFO
	.align		4
.L_7:
        /*0008*/ 	.byte	0x04, 0x17
        /*000a*/ 	.short	(.L_9 - .L_8)
.L_8:
        /*000c*/ 	.word	0x00000000
        /*0010*/ 	.short	0x0004
        /*0012*/ 	.short	0x0020
        /*0014*/ 	.byte	0x00, 0xf0, 0x21, 0x00


	//----- nvinfo : EIATTR_KPARAM_INFO
	.align		4
.L_9:
        /*0018*/ 	.byte	0x04, 0x17
        /*001a*/ 	.short	(.L_11 - .L_10)
.L_10:
        /*001c*/ 	.word	0x00000000
        /*0020*/ 	.short	0x0003
        /*0022*/ 	.short	0x0018
        /*0024*/ 	.byte	0x00, 0xf0, 0x21, 0x00


	//----- nvinfo : EIATTR_KPARAM_INFO
	.align		4
.L_11:
        /*0028*/ 	.byte	0x04, 0x17
        /*002a*/ 	.short	(.L_13 - .L_12)
.L_12:
        /*002c*/ 	.word	0x00000000
        /*0030*/ 	.short	0x0002
        /*0032*/ 	.short	0x0010
        /*0034*/ 	.byte	0x00, 0xf0, 0x21, 0x00


	//----- nvinfo : EIATTR_KPARAM_INFO
	.align		4
.L_13:
        /*0038*/ 	.byte	0x04, 0x17
        /*003a*/ 	.short	(.L_15 - .L_14)
.L_14:
        /*003c*/ 	.word	0x00000000
        /*0040*/ 	.short	0x0001
        /*0042*/ 	.short	0x0008
        /*0044*/ 	.byte	0x00, 0xf0, 0x21, 0x00


	//----- nvinfo : EIATTR_KPARAM_INFO
	.align		4
.L_15:
        /*0048*/ 	.byte	0x04, 0x17
        /*004a*/ 	.short	(.L_17 - .L_16)
.L_16:
        /*004c*/ 	.word	0x00000000
        /*0050*/ 	.short	0x0000
        /*0052*/ 	.short	0x0000
        /*0054*/ 	.byte	0x00, 0xf5, 0x21, 0x00


	//----- nvinfo : EIATTR_SPARSE_MMA_MASK
	.align		4
.L_17:
        /*0058*/ 	.byte	0x03, 0x50
        /*005a*/ 	.short	0x0000


	//----- nvinfo : EIATTR_MAXREG_COUNT
	.align		4
        /*005c*/ 	.byte	0x03, 0x1b
        /*005e*/ 	.short	0x00ff


	//----- nvinfo : EIATTR_MERCURY_ISA_VERSION
	.align		4
        /*0060*/ 	.byte	0x03, 0x5f
        /*0062*/ 	.short	0x0101


	//----- nvinfo : EIATTR_VRC_CTA_INIT_COUNT
	.align		4
        /*0064*/ 	.byte	0x02, 0x4a
	.zero		1
	.zero		1


	//----- nvinfo : EIATTR_EXIT_INSTR_OFFSETS
	.align		4
        /*0068*/ 	.byte	0x04, 0x1c
        /*006a*/ 	.short	(.L_19 - .L_18)


	//   ....[0]....
.L_18:
        /*006c*/ 	.word	0x00000060


	//   ....[1]....
        /*0070*/ 	.word	0x00000740


	//----- nvinfo : EIATTR_CRS_STACK_SIZE
	.align		4
.L_19:
        /*0074*/ 	.byte	0x04, 0x1e
        /*0076*/ 	.short	(.L_21 - .L_20)
.L_20:
        /*0078*/ 	.word	0x00000000


	//----- nvinfo : EIATTR_CBANK_PARAM_SIZE
	.align		4
.L_21:
        /*007c*/ 	.byte	0x03, 0x19
        /*007e*/ 	.short	0x0028


	//----- nvinfo : EIATTR_PARAM_CBANK
	.align		4
        /*0080*/ 	.byte	0x04, 0x0a
        /*0082*/ 	.short	(.L_23 - .L_22)
	.align		4
.L_22:
        /*0084*/ 	.word	index@(.nv.constant0._Z11iter_kernelPhdddd)
        /*0088*/ 	.short	0x0380
        /*008a*/ 	.short	0x0028


	//----- nvinfo : EIATTR_SW_WAR
	.align		4
.L_23:
        /*008c*/ 	.byte	0x04, 0x36
        /*008e*/ 	.short	(.L_25 - .L_24)
.L_24:
        /*0090*/ 	.word	0x00000008
.L_25:


//--------------------- .nv.callgraph             --------------------------
	.section	.nv.callgraph,"",@"SHT_CUDA_CALLGRAPH"
	.align	4
	.sectionentsize	8
	.align		4
        /*0000*/ 	.word	0x00000000
	.align		4
        /*0004*/ 	.word	0xffffffff
	.align		4
        /*0008*/ 	.word	0x00000000
	.align		4
        /*000c*/ 	.word	0xfffffffe
	.align		4
        /*0010*/ 	.word	0x00000000
	.align		4
        /*0014*/ 	.word	0xfffffffd
	.align		4
        /*0018*/ 	.word	0x00000000
	.align		4
        /*001c*/ 	.word	0xfffffffc


//--------------------- .text._Z11iter_kernelPhdddd --------------------------
	.section	.text._Z11iter_kernelPhdddd,"ax",@progbits
	.align	128
        .global         _Z11iter_kernelPhdddd
        .type           _Z11iter_kernelPhdddd,@function
        .size           _Z11iter_kernelPhdddd,(.L_x_4 - _Z11iter_kernelPhdddd)
        .other          _Z11iter_kernelPhdddd,@"STO_CUDA_ENTRY STV_DEFAULT"
_Z11iter_kernelPhdddd:
.text._Z11iter_kernelPhdddd:
[----:B------:R-:W-:Y:S01]  /*0000*/  LDC R1, c[0x0][0x37c] ;  /* 0x0000df00ff017b82 */ /* 0x000fe20000000800 */
[----:B------:R-:W0:Y:S07]  /*0010*/  S2R R0, SR_TID.Y ;  /* 0x0000000000007919 */ /* 0x000e2e0000002200 */
[----:B------:R-:W0:Y:S08]  /*0020*/  S2UR UR4, SR_CTAID.Y ;  /* 0x00000000000479c3 */ /* 0x000e300000002600 */
[----:B------:R-:W0:Y:S02]  /*0030*/  LDC R3, c[0x0][0x364] ;  /* 0x0000d900ff037b82 */ /* 0x000e240000000800 */
[----:B0-----:R-:W-:-:S05]  /*0040*/  IMAD R0, R3, UR4, R0 ;  /* 0x0000000403007c24 */ /* 0x001fca000f8e0200 */
[----:B------:R-:W-:-:S13]  /*0050*/  ISETP.GT.U32.AND P0, PT, R0, 0x8000, PT ;  /* 0x000080000000780c */ /* 0x000fda0003f04070 */
[----:B------:R-:W-:Y:S05]  /*0060*/  @P0 EXIT ;  /* 0x000000000000094d */ /* 0x000fea0003800000 */
[----:B------:R-:W0:Y:S01]  /*0070*/  S2R R3, SR_TID.X ;  /* 0x0000000000037919 */ /* 0x000e220000002100 */
[----:B------:R-:W0:Y:S01]  /*0080*/  S2UR UR4, SR_CTAID.X ;  /* 0x00000000000479c3 */ /* 0x000e220000002500 */
[----:B------:R-:W1:Y:S01]  /*0090*/  LDCU.64 UR6, c[0x0][0x3a0] ;  /* 0x00007400ff0677ac */ /* 0x000e620008000a00 */
[----:B------:R-:W1:Y:S01]  /*00a0*/  I2F.F64.U32 R6, R0 ;  /* 0x0000000000067312 */ /* 0x000e620000201800 */
[----:B------:R-:W-:Y:S05]  /*00b0*/  BSSY.RECONVERGENT B0, `(.L_x_0) ;  /* 0x0000062000007945 */ /* 0x000fea0003800200 */
[----:B------:R-:W0:Y:S08]  /*00c0*/  LDC R2, c[0x0][0x360] ;  /* 0x0000d800ff027b82 */ /* 0x000e300000000800 */
[----:B------:R-:W2:Y:S01]  /*00d0*/  LDC.64 R10, c[0x0][0x390] ;  /* 0x0000e400ff0a7b82 */ /* 0x000ea20000000a00 */
[----:B-1----:R-:W-:-:S07]  /*00e0*/  DMUL R8, R6, UR6 ;  /* 0x0000000606087c28 */ /* 0x002fce0008000000 */
[----:B------:R-:W1:Y:S01]  /*00f0*/  LDC.64 R14, c[0x0][0x398] ;  /* 0x0000e600ff0e7b82 */ /* 0x000e620000000a00 */
[----:B0-----:R-:W-:-:S07]  /*0100*/  IMAD R3, R2, UR4, R3 ;  /* 0x0000000402037c24 */ /* 0x001fce000f8e0203 */
[----:B------:R-:W0:Y:S01]  /*0110*/  LDC.64 R12, c[0x0][0x388] ;  /* 0x0000e200ff0c7b82 */ /* 0x000e220000000a00 */
[----:B------:R-:W-:Y:S01]  /*0120*/  IMAD.MOV.U32 R2, RZ, RZ, RZ ;  /* 0x000000ffff027224 */ /* 0x000fe200078e00ff */
[----:B------:R-:W3:Y:S01]  /*0130*/  LDCU.64 UR4, c[0x0][0x358] ;  /* 0x00006b00ff0477ac */ /* 0x000ee20008000a00 */
[----:B------:R-:W2:Y:S02]  /*0140*/  I2F.F64 R4, R3 ;  /* 0x0000000300047312 */ /* 0x000ea40000201c00 */
[----:B--2---:R-:W-:Y:S02]  /*0150*/  DMUL R6, R4, R10 ;  /* 0x0000000a04067228 */ /* 0x004fe40000000000 */
[----:B-1----:R-:W-:-:S06]  /*0160*/  DFMA R4, R8, 1.52587890625e-05, R14 ;  /* 0x3ef000000804782b */ /* 0x002fcc000000000e */
[----:B0-----:R-:W-:-:S04]  /*0170*/  DFMA R6, R6, 1.52587890625e-05, R12 ;  /* 0x3ef000000606782b */ /* 0x001fc8000000000c */
[----:B------:R-:W-:Y:S02]  /*0180*/  IMAD.MOV.U32 R8, RZ, RZ, R4 ;  /* 0x000000ffff087224 */ /* 0x000fe400078e0004 */
[----:B------:R-:W-:-:S04]  /*0190*/  IMAD.MOV.U32 R9, RZ, RZ, R5 ;  /* 0x000000ffff097224 */ /* 0x000fc800078e0005 */
[----:B------:R-:W-:Y:S01]  /*01a0*/  IMAD.MOV.U32 R10, RZ, RZ, R6 ;  /* 0x000000ffff0a7224 */ /* 0x000fe200078e0006 */
[----:B---3--:R-:W-:-:S07]  /*01b0*/  MOV R11, R7 ;  /* 0x00000007000b7202 */ /* 0x008fce0000000f00 */
.L_x_2:
[----:B------:R-:W-:Y:S01]  /*01c0*/  DMUL R12, R10, R10 ;  /* 0x0000000a0a0c7228 */ /* 0x000fe20000000000 */
[----:B------:R-:W-:Y:S01]  /*01d0*/  ISETP.EQ.AND P2, PT, R2, RZ, PT ;  /* 0x000000ff0200720c */ /* 0x000fe20003f42270 */
[----:B------:R-:W-:Y:S01]  /*01e0*/  DMUL R14, R8, R8 ;  /* 0x00000008080e7228 */ /* 0x000fe20000000000 */
[----:B------:R-:W-:-:S07]  /*01f0*/  PLOP3.LUT P0, PT, PT, PT, PT, 0x8, 0x80 ;  /* 0x000000000080781c */ /* 0x000fce0003f0e170 */
[----:B------:R-:W-:-:S08]  /*0200*/  DADD R16, R12, R14 ;  /* 0x000000000c107229 */ /* 0x000fd0000000000e */
[----:B------:R-:W-:-:S14]  /*0210*/  DSETP.GEU.AND P1, PT, R16, 0.0625, PT ;  /* 0x3fb000001000742a */ /* 0x000fdc0003f2e000 */
[----:B------:R-:W-:Y:S05]  /*0220*/  @!P1 BRA P2, `(.L_x_1) ;  /* 0x0000000400289947 */ /* 0x000fea0001000000 */
[----:B------:R-:W-:Y:S01]  /*0230*/  DSETP.GT.AND P1, PT, R16, 4, PT ;  /* 0x401000001000742a */ /* 0x000fe20003f24000 */
[----:B------:R-:W-:-:S13]  /*0240*/  PLOP3.LUT P0, PT, PT, PT, PT, 0x80, 0x8 ;  /* 0x000000000008781c */ /* 0x000fda0003f0f070 */
[----:B------:R-:W-:Y:S05]  /*0250*/  @P1 BRA `(.L_x_1) ;  /* 0x00000004001c1947 */ /* 0x000fea0003800000 */
[----:B------:R-:W-:Y:S02]  /*0260*/  DADD R12, R12, -R14 ;  /* 0x000000000c0c7229 */ /* 0x000fe4000000080e */
[----:B------:R-:W-:-:S06]  /*0270*/  DADD R10, R10, R10 ;  /* 0x000000000a0a7229 */ /* 0x000fcc000000000a */
[----:B------:R-:W-:Y:S02]  /*0280*/  DADD R14, R6, R12 ;  /* 0x00000000060e7229 */ /* 0x000fe4000000000c */
[----:B------:R-:W-:-:S06]  /*0290*/  DFMA R12, R10, R8, R4 ;  /* 0x000000080a0c722b */ /* 0x000fcc0000000004 */
[----:B------:R-:W-:Y:S02]  /*02a0*/  DMUL R10, R14, R14 ;  /* 0x0000000e0e0a7228 */ /* 0x000fe40000000000 */
[----:B------:R-:W-:-:S08]  /*02b0*/  DMUL R8, R12, R12 ;  /* 0x0000000c0c087228 */ /* 0x000fd00000000000 */
[----:B------:R-:W-:-:S08]  /*02c0*/  DADD R16, R10, R8 ;  /* 0x000000000a107229 */ /* 0x000fd00000000008 */
[----:B------:R-:W-:-:S14]  /*02d0*/  DSETP.GT.AND P1, PT, R16, 4, PT ;  /* 0x401000001000742a */ /* 0x000fdc0003f24000 */
        /* <DEDUP_REMOVED lines=55> */
[----:B------:R-:W-:Y:S01]  /*0650*/  VIADD R2, R2, 0x8 ;  /* 0x0000000802027836 */ /* 0x000fe20000000000 */
[----:B------:R-:W-:Y:S02]  /*0660*/  DADD R8, R10, R10 ;  /* 0x000000000a087229 */ /* 0x000fe4000000000a */
[----:B------:R-:W-:Y:S02]  /*0670*/  DADD R10, R14, -R16 ;  /* 0x000000000e0a7229 */ /* 0x000fe40000000810 */
[----:B------:R-:W-:-:S04]  /*0680*/  ISETP.NE.AND P0, PT, R2, 0x2710, PT ;  /* 0x000027100200780c */ /* 0x000fc80003f05270 */
[----:B------:R-:W-:Y:S02]  /*0690*/  DFMA R8, R12, R8, R4 ;  /* 0x000000080c08722b */ /* 0x000fe40000000004 */
[----:B------:R-:W-:-:S07]  /*06a0*/  DADD R10, R6, R10 ;  /* 0x00000000060a7229 */ /* 0x000fce000000000a */
[----:B------:R-:W-:Y:S05]  /*06b0*/  @P0 BRA `(.L_x_2) ;  /* 0xfffffff800c00947 */ /* 0x000fea000383ffff */
[----:B------:R-:W-:-:S13]  /*06c0*/  PLOP3.LUT P0, PT, PT, PT, PT, 0x8, 0x80 ;  /* 0x000000000080781c */ /* 0x000fda0003f0e170 */
.L_x_1:
[----:B------:R-:W-:Y:S05]  /*06d0*/  BSYNC.RECONVERGENT B0 ;  /* 0x0000000000007941 */ /* 0x000fea0003800200 */
.L_x_0:
[----:B------:R-:W0:Y:S01]  /*06e0*/  LDCU.64 UR6, c[0x0][0x380] ;  /* 0x00007000ff0677ac */ /* 0x000e220008000a00 */
[----:B------:R-:W-:Y:S01]  /*06f0*/  IMAD R3, R0, 0x10000, R3 ;  /* 0x0001000000037824 */ /* 0x000fe200078e0203 */
[----:B------:R-:W-:-:S04]  /*0700*/  SEL R5, RZ, 0xffffffff, !P0 ;  /* 0xffffffffff057807 */ /* 0x000fc80004000000 */
[----:B0-----:R-:W-:-:S04]  /*0710*/  IADD3 R2, P1, PT, R3, UR6, RZ ;  /* 0x0000000603027c10 */ /* 0x001fc8000ff3e0ff */
[----:B------:R-:W-:-:S05]  /*0720*/  IADD3.X R3, PT, PT, RZ, UR7, RZ, P1, !PT ;  /* 0x00000007ff037c10 */ /* 0x000fca0008ffe4ff */
[----:B------:R-:W-:Y:S01]  /*0730*/  STG.E.U8 desc[UR4][R2.64], R5 ;  /* 0x0000000502007986 */ /* 0x000fe2000c101104 */
[----:B------:R-:W-:Y:S05]  /*0740*/  EXIT ;  /* 0x000000000000794d */ /* 0x000fea0003800000 */
.L_x_3:
[----:B------:R-:W-:-:S00]  /*0750*/  BRA `(.L_x_3) ;  /* 0xfffffffc00fc7947 */ /* 0x000fc0000383ffff */
[----:B------:R-:W-:-:S00]  /*0760*/  NOP ;  /* 0x0000000000007918 */ /* 0x000fc00000000000 */
        /* <DEDUP_REMOVED lines=9> */
.L_x_4:


//--------------------- .nv.shared.reserved.0     --------------------------
	.section	.nv.shared.reserved.0,"aw",@nobits
	.weak		__nv_reservedSMEM_offset_0_alias
	.size		__nv_reservedSMEM_offset_0_alias, 0, 64
	.other		__nv_reservedSMEM_offset_0_alias,@"STO_CUDA_RESERVED_SHARED STV_DEFAULT"
__nv_reservedSMEM_offset_0_alias:
	.zero		0
	.zero		64


//--------------------- .nv.constant0._Z11iter_kernelPhdddd --------------------------
	.section	.nv.constant0._Z11iter_kernelPhdddd,"a",@progbits
	.sectionflags	@""
	.align	4
.nv.constant0._Z11iter_kernelPhdddd:
	.zero		936


//--------------------- SYMBOLS --------------------------

	.type		.nv.reservedSmem.offset0,@object
	.size		.nv.reservedSmem.offset0,0x4
